	.headerflags	@"EF_CUDA_TEXMODE_UNIFIED EF_CUDA_64BIT_ADDRESS EF_CUDA_ACCELERATORS EF_CUDA_SM90 EF_CUDA_VIRTUAL_SM(EF_CUDA_SM90)"
	.elftype	@"ET_EXEC"


//--------------------- .nv.info                  --------------------------
	.section	.nv.info,"",@"SHT_CUDA_INFO"
	.align	4


	//----- nvinfo : EIATTR_REGCOUNT
	.align		4
        /*0000*/ 	.byte	0x04, 0x2f
        /*0002*/ 	.short	(.L_1 - .L_0)
	.align		4
.L_0:
        /*0004*/ 	.word	index@(triton_poi_fused_2)
        /*0008*/ 	.word	0x0000001e


	//----- nvinfo : EIATTR_MIN_STACK_SIZE
	.align		4
.L_1:
        /*000c*/ 	.byte	0x04, 0x12
        /*000e*/ 	.short	(.L_3 - .L_2)
	.align		4
.L_2:
        /*0010*/ 	.word	index@(triton_poi_fused_2)
        /*0014*/ 	.word	0x00000000


	//----- nvinfo : EIATTR_FRAME_SIZE
	.align		4
.L_3:
        /*0018*/ 	.byte	0x04, 0x11
        /*001a*/ 	.short	(.L_5 - .L_4)
	.align		4
.L_4:
        /*001c*/ 	.word	index@(triton_poi_fused_2)
        /*0020*/ 	.word	0x00000000


	//----- nvinfo : EIATTR_MIN_STACK_SIZE
	.align		4
.L_5:
        /*0024*/ 	.byte	0x04, 0x12
        /*0026*/ 	.short	(.L_7 - .L_6)
	.align		4
.L_6:
        /*0028*/ 	.word	index@(triton_poi_fused_2)
        /*002c*/ 	.word	0x00000000
.L_7:


//--------------------- .nv.info.triton_poi_fused_2 --------------------------
	.section	.nv.info.triton_poi_fused_2,"",@"SHT_CUDA_INFO"
	.sectionflags	@""
	.align	4


	//----- nvinfo : EIATTR_CUDA_API_VERSION
	.align		4
        /*0000*/ 	.byte	0x04, 0x37
        /*0002*/ 	.short	(.L_9 - .L_8)
.L_8:
        /*0004*/ 	.word	0x0000007c


	//----- nvinfo : EIATTR_KPARAM_INFO
	.align		4
.L_9:
        /*0008*/ 	.byte	0x04, 0x17
        /*000a*/ 	.short	(.L_11 - .L_10)
.L_10:
        /*000c*/ 	.word	0x00000000
        /*0010*/ 	.short	0x0003
        /*0012*/ 	.short	0x0014
        /*0014*/ 	.byte	0x00, 0xf0, 0x11, 0x00


	//----- nvinfo : EIATTR_KPARAM_INFO
	.align		4
.L_11:
        /*0018*/ 	.byte	0x04, 0x17
        /*001a*/ 	.short	(.L_13 - .L_12)
.L_12:
        /*001c*/ 	.word	0x00000000
        /*0020*/ 	.short	0x0002
        /*0022*/ 	.short	0x0010
        /*0024*/ 	.byte	0x00, 0xf0, 0x11, 0x00


	//----- nvinfo : EIATTR_KPARAM_INFO
	.align		4
.L_13:
        /*0028*/ 	.byte	0x04, 0x17
        /*002a*/ 	.short	(.L_15 - .L_14)
.L_14:
        /*002c*/ 	.word	0x00000000
        /*0030*/ 	.short	0x0001
        /*0032*/ 	.short	0x0008
        /*0034*/ 	.byte	0x00, 0xf4, 0x21, 0x00


	//----- nvinfo : EIATTR_KPARAM_INFO
	.align		4
.L_15:
        /*0038*/ 	.byte	0x04, 0x17
        /*003a*/ 	.short	(.L_17 - .L_16)
.L_16:
        /*003c*/ 	.word	0x00000000
        /*0040*/ 	.short	0x0000
        /*0042*/ 	.short	0x0000
        /*0044*/ 	.byte	0x00, 0xf4, 0x21, 0x00


	//----- nvinfo : EIATTR_SPARSE_MMA_MASK
	.align		4
.L_17:
        /*0048*/ 	.byte	0x03, 0x50
        /*004a*/ 	.short	0x0000


	//----- nvinfo : EIATTR_MAXREG_COUNT
	.align		4
        /*004c*/ 	.byte	0x03, 0x1b
        /*004e*/ 	.short	0x00ff


	//----- nvinfo : EIATTR_EXIT_INSTR_OFFSETS
	.align		4
        /*0050*/ 	.byte	0x04, 0x1c
        /*0052*/ 	.short	(.L_19 - .L_18)


	//   ....[0]....
.L_18:
        /*0054*/ 	.word	0x00000690


	//   ....[1]....
        /*0058*/ 	.word	0x000006e0


	//----- nvinfo : EIATTR_REQNTID
	.align		4
.L_19:
        /*005c*/ 	.byte	0x04, 0x10
        /*005e*/ 	.short	(.L_21 - .L_20)
.L_20:
        /*0060*/ 	.word	0x00000080
        /*0064*/ 	.word	0x00000001
        /*0068*/ 	.word	0x00000001


	//----- nvinfo : EIATTR_CBANK_PARAM_SIZE
	.align		4
.L_21:
        /*006c*/ 	.byte	0x03, 0x19
        /*006e*/ 	.short	0x0018


	//----- nvinfo : EIATTR_PARAM_CBANK
	.align		4
        /*0070*/ 	.byte	0x04, 0x0a
        /*0072*/ 	.short	(.L_23 - .L_22)
	.align		4
.L_22:
        /*0074*/ 	.word	index@(.nv.constant0.triton_poi_fused_2)
        /*0078*/ 	.short	0x0210
        /*007a*/ 	.short	0x0018


	//----- nvinfo : EIATTR_SW_WAR
	.align		4
.L_23:
        /*007c*/ 	.byte	0x04, 0x36
        /*007e*/ 	.short	(.L_25 - .L_24)
.L_24:
        /*0080*/ 	.word	0x00000008
.L_25:


//--------------------- .nv.callgraph             --------------------------
	.section	.nv.callgraph,"",@"SHT_CUDA_CALLGRAPH"
	.align	4
	.sectionentsize	8
	.align		4
        /*0000*/ 	.word	0x00000000
	.align		4
        /*0004*/ 	.word	0xffffffff
	.align		4
        /*0008*/ 	.word	0x00000000
	.align		4
        /*000c*/ 	.word	0xfffffffe
	.align		4
        /*0010*/ 	.word	0x00000000
	.align		4
        /*0014*/ 	.word	0xfffffffd
	.align		4
        /*0018*/ 	.word	0x00000000
	.align		4
        /*001c*/ 	.word	0xfffffffc


//--------------------- .text.triton_poi_fused_2  --------------------------
	.section	.text.triton_poi_fused_2,"ax",@progbits
	.sectionflags	@"SHF_BARRIERS=1"
	.align	128
        .global         triton_poi_fused_2
        .type           triton_poi_fused_2,@function
        .size           triton_poi_fused_2,(.L_x_1 - triton_poi_fused_2)
        .other          triton_poi_fused_2,@"STO_CUDA_ENTRY STV_DEFAULT"
triton_poi_fused_2:
.text.triton_poi_fused_2:
[----:B------:R-:W0:Y:S01]  /*0000*/  LDC R1, c[0x0][0x28] ;  /* 0x00000a00ff017b82 */ /* 0x000e220000000800 */
[----:B------:R-:W1:Y:S07]  /*0010*/  S2R R15, SR_CTAID.X ;  /* 0x00000000000f7919 */ /* 0x000e6e0000002500 */
[----:B------:R-:W2:Y:S01]  /*0020*/  LDC.64 R16, c[0x0][0x210] ;  /* 0x00008400ff107b82 */ /* 0x000ea20000000a00 */
[----:B------:R-:W-:Y:S01]  /*0030*/  IMAD.MOV.U32 R14, RZ, RZ, RZ ;  /* 0x000000ffff0e7224 */ /* 0x000fe200078e00ff */
[----:B------:R-:W-:Y:S01]  /*0040*/  ULDC.64 UR6, c[0x0][0x208] ;  /* 0x0000820000067ab9 */ /* 0x000fe20000000a00 */
[----:B------:R-:W3:Y:S01]  /*0050*/  S2R R18, SR_TID.X ;  /* 0x0000000000127919 */ /* 0x000ee20000002100 */
[----:B------:R-:W4:Y:S01]  /*0060*/  S2R R19, SR_CTAID.Y ;  /* 0x0000000000137919 */ /* 0x000f220000002600 */
[----:B-1----:R-:W-:Y:S01]  /*0070*/  IMAD.SHL.U32 R15, R15, 0x10, RZ ;  /* 0x000000100f0f7824 */ /* 0x002fe200078e00ff */
[----:B---3--:R-:W-:-:S04]  /*0080*/  SHF.R.U32.HI R0, RZ, 0x4, R18 ;  /* 0x00000004ff007819 */ /* 0x008fc80000011612 */
[----:B------:R-:W-:Y:S01]  /*0090*/  LOP3.LUT R4, R15, 0xf, R18, 0xf8, !PT ;  /* 0x0000000f0f047812 */ /* 0x000fe200078ef812 */
[----:B----4-:R-:W-:Y:S01]  /*00a0*/  IMAD.SHL.U32 R19, R19, 0x40, RZ ;  /* 0x0000004013137824 */ /* 0x010fe200078e00ff */
[----:B------:R-:W-:Y:S02]  /*00b0*/  SGXT.U32 R0, R0, 0x3 ;  /* 0x000000030000781a */ /* 0x000fe40000000000 */
[----:B------:R-:W-:Y:S02]  /*00c0*/  ISETP.GE.AND P0, PT, R4, 0x9, PT ;  /* 0x000000090400780c */ /* 0x000fe40003f06270 */
[----:B------:R-:W-:Y:S02]  /*00d0*/  LOP3.LUT R3, R19, 0x8, R0, 0xfe, !PT ;  /* 0x0000000813037812 */ /* 0x000fe400078efe00 */
[----:B------:R-:W-:Y:S02]  /*00e0*/  LOP3.LUT R2, R19, R0, RZ, 0xfc, !PT ;  /* 0x0000000013027212 */ /* 0x000fe400078efcff */
[C---:B------:R-:W-:Y:S01]  /*00f0*/  ISETP.LT.AND P2, PT, R3.reuse, 0x300, !P0 ;  /* 0x000003000300780c */ /* 0x040fe20004741270 */
[--C-:B------:R-:W-:Y:S01]  /*0100*/  IMAD R3, R3, 0x9, R4.reuse ;  /* 0x0000000903037824 */ /* 0x100fe200078e0204 */
[----:B------:R-:W-:Y:S01]  /*0110*/  LOP3.LUT R6, R19, 0x10, R0, 0xfe, !PT ;  /* 0x0000001013067812 */ /* 0x000fe200078efe00 */
[----:B------:R-:W-:Y:S01]  /*0120*/  IMAD R5, R2, 0x9, R4 ;  /* 0x0000000902057824 */ /* 0x000fe200078e0204 */
[----:B------:R-:W-:-:S02]  /*0130*/  LOP3.LUT R7, R19, 0x18, R0, 0xfe, !PT ;  /* 0x0000001813077812 */ /* 0x000fc400078efe00 */
[----:B------:R-:W-:Y:S01]  /*0140*/  ISETP.LT.AND P1, PT, R2, 0x300, !P0 ;  /* 0x000003000200780c */ /* 0x000fe20004721270 */
[----:B--2---:R-:W-:Y:S01]  /*0150*/  IMAD.WIDE R2, R3, 0x4, R16 ;  /* 0x0000000403027825 */ /* 0x004fe200078e0210 */
[----:B------:R-:W-:Y:S02]  /*0160*/  ISETP.LT.AND P6, PT, R6, 0x300, !P0 ;  /* 0x000003000600780c */ /* 0x000fe400047c1270 */
[----:B------:R-:W-:Y:S02]  /*0170*/  LOP3.LUT R8, R19, 0x20, R0, 0xfe, !PT ;  /* 0x0000002013087812 */ /* 0x000fe400078efe00 */
[----:B------:R-:W-:Y:S01]  /*0180*/  ISETP.LT.AND P5, PT, R7, 0x300, !P0 ;  /* 0x000003000700780c */ /* 0x000fe200047a1270 */
[----:B------:R1:W2:Y:S01]  /*0190*/  @P2 LDG.E.EL R14, desc[UR6][R2.64] ;  /* 0x00000006020e2981 */ /* 0x0002a2000c2e1900 */
[----:B------:R-:W-:Y:S02]  /*01a0*/  LOP3.LUT R4, R19, 0x28, R0, 0xfe, !PT ;  /* 0x0000002813047812 */ /* 0x000fe400078efe00 */
[----:B------:R-:W-:-:S02]  /*01b0*/  LOP3.LUT R6, R19, 0x30, R0, 0xfe, !PT ;  /* 0x0000003013067812 */ /* 0x000fc400078efe00 */
[----:B------:R-:W-:Y:S02]  /*01c0*/  LOP3.LUT R7, R19, 0x38, R0, 0xfe, !PT ;  /* 0x0000003813077812 */ /* 0x000fe400078efe00 */
[----:B------:R-:W-:Y:S02]  /*01d0*/  ISETP.LT.AND P4, PT, R8, 0x300, !P0 ;  /* 0x000003000800780c */ /* 0x000fe40004781270 */
[----:B------:R-:W-:Y:S02]  /*01e0*/  ISETP.LT.AND P3, PT, R4, 0x300, !P0 ;  /* 0x000003000400780c */ /* 0x000fe40004761270 */
[----:B------:R-:W-:Y:S02]  /*01f0*/  ISETP.LT.AND P2, PT, R6, 0x300, !P0 ;  /* 0x000003000600780c */ /* 0x000fe40004741270 */
[----:B------:R-:W-:Y:S01]  /*0200*/  ISETP.LT.AND P0, PT, R7, 0x300, !P0 ;  /* 0x000003000700780c */ /* 0x000fe20004701270 */
[C---:B------:R-:W-:Y:S02]  /*0210*/  VIADD R7, R5.reuse, 0x90 ;  /* 0x0000009005077836 */ /* 0x040fe40000000000 */
[----:B------:R-:W-:-:S02]  /*0220*/  VIADD R9, R5, 0xd8 ;  /* 0x000000d805097836 */ /* 0x000fc40000000000 */
[C---:B------:R-:W-:Y:S02]  /*0230*/  VIADD R11, R5.reuse, 0x120 ;  /* 0x00000120050b7836 */ /* 0x040fe40000000000 */
[C---:B------:R-:W-:Y:S02]  /*0240*/  VIADD R13, R5.reuse, 0x168 ;  /* 0x00000168050d7836 */ /* 0x040fe40000000000 */
[C---:B------:R-:W-:Y:S02]  /*0250*/  VIADD R23, R5.reuse, 0x1b0 ;  /* 0x000001b005177836 */ /* 0x040fe40000000000 */
[C---:B------:R-:W-:Y:S02]  /*0260*/  VIADD R25, R5.reuse, 0x1f8 ;  /* 0x000001f805197836 */ /* 0x040fe40000000000 */
[----:B-1----:R-:W-:-:S04]  /*0270*/  IMAD.WIDE R2, R5, 0x4, R16 ;  /* 0x0000000405027825 */ /* 0x002fc800078e0210 */
[----:B------:R-:W-:-:S04]  /*0280*/  IMAD.WIDE R4, R7, 0x4, R16 ;  /* 0x0000000407047825 */ /* 0x000fc800078e0210 */
[----:B------:R-:W-:-:S04]  /*0290*/  IMAD.WIDE R6, R9, 0x4, R16 ;  /* 0x0000000409067825 */ /* 0x000fc800078e0210 */
[----:B------:R-:W-:Y:S01]  /*02a0*/  IMAD.WIDE R8, R11, 0x4, R16 ;  /* 0x000000040b087825 */ /* 0x000fe200078e0210 */
[----:B------:R-:W-:-:S03]  /*02b0*/  CS2R R20, SRZ ;  /* 0x0000000000147805 */ /* 0x000fc6000001ff00 */
[----:B------:R-:W-:-:S03]  /*02c0*/  IMAD.WIDE R10, R13, 0x4, R16 ;  /* 0x000000040d0a7825 */ /* 0x000fc600078e0210 */
[----:B------:R1:W3:Y:S01]  /*02d0*/  @P6 LDG.E.EL R20, desc[UR6][R4.64] ;  /* 0x0000000604146981 */ /* 0x0002e2000c2e1900 */
[--C-:B------:R-:W-:Y:S01]  /*02e0*/  IMAD.WIDE R12, R23, 0x4, R16.reuse ;  /* 0x00000004170c7825 */ /* 0x100fe200078e0210 */
[----:B------:R-:W-:Y:S02]  /*02f0*/  CS2R R22, SRZ ;  /* 0x0000000000167805 */ /* 0x000fe4000001ff00 */
[----:B------:R-:W4:Y:S01]  /*0300*/  @P5 LDG.E.EL R21, desc[UR6][R6.64] ;  /* 0x0000000606155981 */ /* 0x000f22000c2e1900 */
[----:B------:R-:W-:Y:S01]  /*0310*/  IMAD.WIDE R16, R25, 0x4, R16 ;  /* 0x0000000419107825 */ /* 0x000fe200078e0210 */
[----:B------:R-:W-:Y:S02]  /*0320*/  CS2R R24, SRZ ;  /* 0x0000000000187805 */ /* 0x000fe4000001ff00 */
[----:B------:R-:W5:Y:S01]  /*0330*/  @P4 LDG.E.EL R22, desc[UR6][R8.64] ;  /* 0x0000000608164981 */ /* 0x000f62000c2e1900 */
[----:B------:R-:W-:-:S03]  /*0340*/  IMAD.MOV.U32 R26, RZ, RZ, RZ ;  /* 0x000000ffff1a7224 */ /* 0x000fc600078e00ff */
[----:B------:R-:W5:Y:S04]  /*0350*/  @P3 LDG.E.EL R24, desc[UR6][R10.64] ;  /* 0x000000060a183981 */ /* 0x000f68000c2e1900 */
[----:B------:R1:W5:Y:S04]  /*0360*/  @P2 LDG.E.EL R23, desc[UR6][R12.64] ;  /* 0x000000060c172981 */ /* 0x000368000c2e1900 */
[----:B------:R1:W5:Y:S04]  /*0370*/  @P1 LDG.E.EL R25, desc[UR6][R2.64] ;  /* 0x0000000602191981 */ /* 0x000368000c2e1900 */
[----:B------:R-:W5:Y:S01]  /*0380*/  @P0 LDG.E.EL R26, desc[UR6][R16.64] ;  /* 0x00000006101a0981 */ /* 0x000f62000c2e1900 */
[----:B------:R-:W1:Y:S01]  /*0390*/  S2R R27, SR_TID.X ;  /* 0x00000000001b7919 */ /* 0x000e620000002100 */
[----:B------:R-:W1:Y:S01]  /*03a0*/  S2UR UR5, SR_CgaCtaId ;  /* 0x00000000000579c3 */ /* 0x000e620000008800 */
[----:B------:R-:W-:-:S02]  /*03b0*/  UMOV UR4, 0x400 ;  /* 0x0000040000047882 */ /* 0x000fc40000000000 */
[----:B01----:R-:W-:Y:S01]  /*03c0*/  UPRMT UR4, UR5, 0x654, UR4 ;  /* 0x0000065405047896 */ /* 0x003fe20008000004 */
[----:B------:R-:W-:Y:S01]  /*03d0*/  IMAD.SHL.U32 R4, R27, 0x40, RZ ;  /* 0x000000401b047824 */ /* 0x000fe200078e00ff */
[----:B------:R-:W-:-:S04]  /*03e0*/  SHF.R.U32.HI R5, RZ, 0x4, R27 ;  /* 0x00000004ff057819 */ /* 0x000fc8000001161b */
[----:B------:R-:W-:Y:S02]  /*03f0*/  SGXT.U32 R5, R5, 0x3 ;  /* 0x000000030505781a */ /* 0x000fe40000000000 */
[----:B------:R-:W-:-:S04]  /*0400*/  LOP3.LUT R4, R4, 0x3c0, RZ, 0xc0, !PT ;  /* 0x000003c004047812 */ /* 0x000fc800078ec0ff */
[C---:B------:R-:W-:Y:S02]  /*0410*/  LOP3.LUT R5, R4.reuse, R5, RZ, 0xfc, !PT ;  /* 0x0000000504057212 */ /* 0x040fe400078efcff */
[----:B------:R-:W-:-:S05]  /*0420*/  LEA.HI R4, R4, UR4, RZ, 0x1e ;  /* 0x0000000404047c11 */ /* 0x000fca000f8ff0ff */
[----:B------:R-:W-:Y:S01]  /*0430*/  IMAD R13, R5, 0x4, R4 ;  /* 0x00000004050d7824 */ /* 0x000fe200078e0204 */
[C---:B------:R-:W-:Y:S01]  /*0440*/  LOP3.LUT R2, R27.reuse, 0x70, RZ, 0xc0, !PT ;  /* 0x000000701b027812 */ /* 0x040fe200078ec0ff */
[----:B------:R-:W-:-:S04]  /*0450*/  IMAD.SHL.U32 R8, R27, 0x4, RZ ;  /* 0x000000041b087824 */ /* 0x000fc800078e00ff */
[----:B------:R-:W-:Y:S01]  /*0460*/  VIADD R3, R2, UR4 ;  /* 0x0000000402037c36 */ /* 0x000fe20008000000 */
[----:B------:R-:W-:-:S05]  /*0470*/  LOP3.LUT R8, R8, 0x1fc, RZ, 0xc0, !PT ;  /* 0x000001fc08087812 */ /* 0x000fca00078ec0ff */
[----:B------:R-:W-:Y:S02]  /*0480*/  IMAD R4, R8, 0x4, R3 ;  /* 0x0000000408047824 */ /* 0x000fe400078e0203 */
[----:B------:R-:W-:Y:S01]  /*0490*/  IMAD.SHL.U32 R18, R18, 0x4, RZ ;  /* 0x0000000412127824 */ /* 0x000fe200078e00ff */
[----:B------:R-:W0:Y:S04]  /*04a0*/  LDC.64 R2, c[0x0][0x218] ;  /* 0x00008600ff027b82 */ /* 0x000e280000000a00 */
[----:B------:R-:W-:-:S04]  /*04b0*/  LOP3.LUT R18, R19, 0x3c, R18, 0xf8, !PT ;  /* 0x0000003c13127812 */ /* 0x000fc800078ef812 */
[----:B------:R-:W-:-:S04]  /*04c0*/  SHF.R.S32.HI R9, RZ, 0x1f, R18 ;  /* 0x0000001fff097819 */ /* 0x000fc80000011412 */
[----:B------:R-:W-:-:S04]  /*04d0*/  LEA.HI R9, R9, R18, RZ, 0x4 ;  /* 0x0000001209097211 */ /* 0x000fc800078f20ff */
[----:B------:R-:W-:Y:S02]  /*04e0*/  LOP3.LUT R11, R9, 0xfffffff0, RZ, 0xc0, !PT ;  /* 0xfffffff0090b7812 */ /* 0x000fe400078ec0ff */
[----:B------:R-:W-:Y:S02]  /*04f0*/  SHF.R.S32.HI R10, RZ, 0x4, R9 ;  /* 0x00000004ff0a7819 */ /* 0x000fe40000011409 */
[C---:B------:R-:W-:Y:S01]  /*0500*/  ISETP.GE.AND P0, PT, R18.reuse, 0x300, PT ;  /* 0x000003001200780c */ /* 0x040fe20003f06270 */
[----:B------:R-:W-:Y:S01]  /*0510*/  IMAD.IADD R11, R18, 0x1, -R11 ;  /* 0x00000001120b7824 */ /* 0x000fe200078e0a0b */
[----:B------:R-:W-:Y:S02]  /*0520*/  LOP3.LUT R9, R15, R0, RZ, 0xfc, !PT ;  /* 0x000000000f097212 */ /* 0x000fe400078efcff */
[----:B------:R-:W-:Y:S01]  /*0530*/  LOP3.LUT R0, R15, 0x8, R0, 0xfe, !PT ;  /* 0x000000080f007812 */ /* 0x000fe200078efe00 */
[----:B------:R-:W-:Y:S01]  /*0540*/  IMAD R12, R10, 0x90, R11 ;  /* 0x000000900a0c7824 */ /* 0x000fe200078e020b */
[----:B------:R-:W-:-:S02]  /*0550*/  ISETP.LT.AND P1, PT, R9, 0x9, !P0 ;  /* 0x000000090900780c */ /* 0x000fc40004721270 */
[----:B------:R-:W-:Y:S01]  /*0560*/  ISETP.LT.AND P0, PT, R0, 0x9, !P0 ;  /* 0x000000090000780c */ /* 0x000fe20004701270 */
[----:B------:R-:W-:-:S04]  /*0570*/  IMAD R11, R9, 0x10, R12 ;  /* 0x00000010090b7824 */ /* 0x000fc800078e020c */
[----:B0-----:R-:W-:Y:S01]  /*0580*/  IMAD.WIDE R10, R11, 0x4, R2 ;  /* 0x000000040b0a7825 */ /* 0x001fe200078e0202 */
[----:B--2---:R-:W-:Y:S04]  /*0590*/  STS [R13+0x20], R14 ;  /* 0x0000200e0d007388 */ /* 0x004fe80000000800 */
[----:B---3--:R-:W-:Y:S04]  /*05a0*/  STS [R13+0x40], R20 ;  /* 0x000040140d007388 */ /* 0x008fe80000000800 */
[----:B----4-:R-:W-:Y:S04]  /*05b0*/  STS [R13+0x60], R21 ;  /* 0x000060150d007388 */ /* 0x010fe80000000800 */
[----:B-----5:R-:W-:Y:S04]  /*05c0*/  STS [R13+0x80], R22 ;  /* 0x000080160d007388 */ /* 0x020fe80000000800 */
[----:B------:R-:W-:Y:S04]  /*05d0*/  STS [R13+0xa0], R24 ;  /* 0x0000a0180d007388 */ /* 0x000fe80000000800 */
[----:B------:R-:W-:Y:S04]  /*05e0*/  STS [R13+0xc0], R23 ;  /* 0x0000c0170d007388 */ /* 0x000fe80000000800 */
[----:B------:R-:W-:Y:S04]  /*05f0*/  STS [R13], R25 ;  /* 0x000000190d007388 */ /* 0x000fe80000000800 */
[----:B------:R0:W-:Y:S01]  /*0600*/  STS [R13+0xe0], R26 ;  /* 0x0000e01a0d007388 */ /* 0x0001e20000000800 */
[----:B------:R-:W-:Y:S06]  /*0610*/  BAR.SYNC.DEFER_BLOCKING 0x0 ;  /* 0x0000000000007b1d */ /* 0x000fec0000010000 */
[----:B------:R-:W1:Y:S01]  /*0620*/  LDS.128 R4, [R4] ;  /* 0x0000000004047984 */ /* 0x000e620000000c00 */
[----:B0-----:R-:W-:-:S04]  /*0630*/  LOP3.LUT R13, R8, 0x200, RZ, 0xfc, !PT ;  /* 0x00000200080d7812 */ /* 0x001fc800078efcff */
[----:B------:R-:W-:-:S04]  /*0640*/  SHF.R.U32.HI R13, RZ, 0x2, R13 ;  /* 0x00000002ff0d7819 */ /* 0x000fc8000001160d */
[----:B------:R-:W-:-:S05]  /*0650*/  LOP3.LUT R13, R13, 0xf0, RZ, 0xc0, !PT ;  /* 0x000000f00d0d7812 */ /* 0x000fca00078ec0ff */
[----:B------:R-:W-:-:S04]  /*0660*/  VIADD R13, R13, UR4 ;  /* 0x000000040d0d7c36 */ /* 0x000fc80008000000 */
[----:B------:R-:W-:Y:S01]  /*0670*/  IMAD R13, R8, 0x4, R13 ;  /* 0x00000004080d7824 */ /* 0x000fe200078e020d */
[----:B-1----:R0:W-:Y:S02]  /*0680*/  @P1 STG.E.128 desc[UR6][R10.64], R4 ;  /* 0x000000040a001986 */ /* 0x0021e4000c101d06 */
[----:B0-----:R-:W-:Y:S05]  /*0690*/  @!P0 EXIT ;  /* 0x000000000000894d */ /* 0x001fea0003800000 */
[----:B0-----:R-:W0:Y:S01]  /*06a0*/  LDS.128 R8, [R13+0x800] ;  /* 0x000800000d087984 */ /* 0x001e220000000c00 */
[----:B------:R-:W-:-:S04]  /*06b0*/  IMAD R5, R0, 0x10, R12 ;  /* 0x0000001000057824 */ /* 0x000fc800078e020c */
[----:B------:R-:W-:-:S05]  /*06c0*/  IMAD.WIDE R2, R5, 0x4, R2 ;  /* 0x0000000405027825 */ /* 0x000fca00078e0202 */
[----:B0-----:R-:W-:Y:S01]  /*06d0*/  STG.E.128 desc[UR6][R2.64], R8 ;  /* 0x0000000802007986 */ /* 0x001fe2000c101d06 */
[----:B------:R-:W-:Y:S05]  /*06e0*/  EXIT ;  /* 0x000000000000794d */ /* 0x000fea0003800000 */
.L_x_0:
[----:B------:R-:W-:-:S00]  /*06f0*/  BRA `(.L_x_0) ;  /* 0xfffffffc00fc7947 */ /* 0x000fc0000383ffff */
[----:B------:R-:W-:-:S00]  /*0700*/  NOP ;  /* 0x0000000000007918 */ /* 0x000fc00000000000 */
[----:B------:R-:W-:-:S00]  /*0710*/  NOP ;  /* 0x0000000000007918 */ /* 0x000fc00000000000 */
[----:B------:R-:W-:-:S00]  /*0720*/  NOP ;  /* 0x0000000000007918 */ /* 0x000fc00000000000 */
[----:B------:R-:W-:-:S00]  /*0730*/  NOP ;  /* 0x0000000000007918 */ /* 0x000fc00000000000 */
[----:B------:R-:W-:-:S00]  /*0740*/  NOP ;  /* 0x0000000000007918 */ /* 0x000fc00000000000 */
[----:B------:R-:W-:-:S00]  /*0750*/  NOP ;  /* 0x0000000000007918 */ /* 0x000fc00000000000 */
[----:B------:R-:W-:-:S00]  /*0760*/  NOP ;  /* 0x0000000000007918 */ /* 0x000fc00000000000 */
[----:B------:R-:W-:-:S00]  /*0770*/  NOP ;  /* 0x0000000000007918 */ /* 0x000fc00000000000 */
.L_x_1:


//--------------------- .nv.shared.triton_poi_fused_2 --------------------------
	.section	.nv.shared.triton_poi_fused_2,"aw",@nobits
	.sectionflags	@""
	.align	16
	.zero		1024


//--------------------- .nv.constant0.triton_poi_fused_2 --------------------------
	.section	.nv.constant0.triton_poi_fused_2,"a",@progbits
	.sectionflags	@""
	.align	4
.nv.constant0.triton_poi_fused_2:
	.zero		552
